//
// Generated by NVIDIA NVVM Compiler
//
// Compiler Build ID: CL-36424714
// Cuda compilation tools, release 13.0, V13.0.88
// Based on NVVM 20.0.0
//

.version 9.0
.target sm_100
.address_size 64

	// .globl	_Z10add_matrixPfS_S_ii

.visible .entry _Z10add_matrixPfS_S_ii(
	.param .u64 .ptr .align 1 _Z10add_matrixPfS_S_ii_param_0,
	.param .u64 .ptr .align 1 _Z10add_matrixPfS_S_ii_param_1,
	.param .u64 .ptr .align 1 _Z10add_matrixPfS_S_ii_param_2,
	.param .u32 _Z10add_matrixPfS_S_ii_param_3,
	.param .u32 _Z10add_matrixPfS_S_ii_param_4
)
{
	.reg .pred 	%p<2>;
	.reg .b32 	%r<13>;
	.reg .b32 	%f<4>;
	.reg .b64 	%rd<11>;

	ld.param.u64 	%rd1, [_Z10add_matrixPfS_S_ii_param_0];
	ld.param.u64 	%rd2, [_Z10add_matrixPfS_S_ii_param_1];
	ld.param.u64 	%rd3, [_Z10add_matrixPfS_S_ii_param_2];
	ld.param.u32 	%r2, [_Z10add_matrixPfS_S_ii_param_3];
	ld.param.u32 	%r3, [_Z10add_matrixPfS_S_ii_param_4];
	mov.u32 	%r4, %ctaid.x;
	mov.u32 	%r5, %ntid.x;
	mov.u32 	%r6, %tid.x;
	mov.u32 	%r7, %ctaid.y;
	mov.u32 	%r8, %ntid.y;
	mov.u32 	%r9, %tid.y;
	mad.lo.s32 	%r10, %r7, %r8, %r9;
	mad.lo.s32 	%r11, %r3, %r10, %r4;
	mad.lo.s32 	%r1, %r11, %r5, %r6;
	mul.lo.s32 	%r12, %r2, %r2;
	setp.ge.s32 	%p1, %r1, %r12;
	@%p1 bra 	$L__BB0_2;
	cvta.to.global.u64 	%rd4, %rd1;
	cvta.to.global.u64 	%rd5, %rd2;
	cvta.to.global.u64 	%rd6, %rd3;
	mul.wide.s32 	%rd7, %r1, 4;
	add.s64 	%rd8, %rd4, %rd7;
	ld.global.f32 	%f1, [%rd8];
	add.s64 	%rd9, %rd5, %rd7;
	ld.global.f32 	%f2, [%rd9];
	add.f32 	%f3, %f1, %f2;
	add.s64 	%rd10, %rd6, %rd7;
	st.global.f32 	[%rd10], %f3;
$L__BB0_2:
	ret;

}


// ===== COMPILED SASS (sm_100) =====

	.target	sm_100

	.elftype	@"ET_EXEC"


//--------------------- .note.nv.tkinfo           --------------------------
	.section	.note.nv.tkinfo,"",@"SHT_NOTE"
	.sectionflags	@"SHF_NOTE_NV_TKINFO"
	.tkinfo
        /*0018*/ 	.word	0x00000002
        /*0030*/ 	.string	""
        /*0030*/ 	.string	"ptxas"
        /*0030*/ 	.string	"Cuda compilation tools, release 13.0, V13.0.88"
        /*0030*/ 	.string	"Build cuda_13.0.r13.0/compiler.36424714_0"
        /*0030*/ 	.string	"-arch sm_100 -m 64 "



//--------------------- .note.nv.cuinfo           --------------------------
	.section	.note.nv.cuinfo,"",@"SHT_NOTE"
	.sectionflags	@"SHF_NOTE_NV_CUINFO"
        /*0018*/ 	.short	0x0002
        /*001a*/ 	.short	0x0064
        /*001c*/ 	.short	0x0082
	.zero		2


//--------------------- .nv.info                  --------------------------
	.section	.nv.info,"",@"SHT_CUDA_INFO"
	.align	4


	//----- nvinfo : EIATTR_REGCOUNT
	.align		4
        /*0000*/ 	.byte	0x04, 0x2f
        /*0002*/ 	.short	(.L_1 - .L_0)
	.align		4
.L_0:
        /*0004*/ 	.word	index@(_Z10add_matrixPfS_S_ii)
        /*0008*/ 	.word	0x0000000c


	//----- nvinfo : EIATTR_FRAME_SIZE
	.align		4
.L_1:
        /*000c*/ 	.byte	0x04, 0x11
        /*000e*/ 	.short	(.L_3 - .L_2)
	.align		4
.L_2:
        /*0010*/ 	.word	index@(_Z10add_matrixPfS_S_ii)
        /*0014*/ 	.word	0x00000000


	//----- nvinfo : EIATTR_MIN_STACK_SIZE
	.align		4
.L_3:
        /*0018*/ 	.byte	0x04, 0x12
        /*001a*/ 	.short	(.L_5 - .L_4)
	.align		4
.L_4:
        /*001c*/ 	.word	index@(_Z10add_matrixPfS_S_ii)
        /*0020*/ 	.word	0x00000000
.L_5:


//--------------------- .nv.compat                --------------------------
	.section	.nv.compat,"",@"SHT_CUDA_COMPAT_INFO"
	.align	4
        /*0000*/ 	.byte	0x02, 0x09, 0x00, 0x00, 0x02, 0x02, 0x01, 0x00, 0x02, 0x05, 0x05, 0x00, 0x03, 0x07, 0x01, 0x01
        /*0010*/ 	.byte	0x02, 0x03, 0x00, 0x00, 0x02, 0x06, 0x01, 0x00, 0x04, 0x0b, 0x08, 0x00, 0x09, 0x00, 0x00, 0x00
        /*0020*/ 	.byte	0x00, 0x00, 0x00, 0x00


//--------------------- .nv.info._Z10add_matrixPfS_S_ii --------------------------
	.section	.nv.info._Z10add_matrixPfS_S_ii,"",@"SHT_CUDA_INFO"
	.sectionflags	@""
	.align	4


	//----- nvinfo : EIATTR_CUDA_API_VERSION
	.align		4
        /*0000*/ 	.byte	0x04, 0x37
        /*0002*/ 	.short	(.L_7 - .L_6)
.L_6:
        /*0004*/ 	.word	0x00000082


	//----- nvinfo : EIATTR_KPARAM_INFO
	.align		4
.L_7:
        /*0008*/ 	.byte	0x04, 0x17
        /*000a*/ 	.short	(.L_9 - .L_8)
.L_8:
        /*000c*/ 	.word	0x00000000
        /*0010*/ 	.short	0x0004
        /*0012*/ 	.short	0x001c
        /*0014*/ 	.byte	0x00, 0xf0, 0x11, 0x00


	//----- nvinfo : EIATTR_KPARAM_INFO
	.align		4
.L_9:
        /*0018*/ 	.byte	0x04, 0x17
        /*001a*/ 	.short	(.L_11 - .L_10)
.L_10:
        /*001c*/ 	.word	0x00000000
        /*0020*/ 	.short	0x0003
        /*0022*/ 	.short	0x0018
        /*0024*/ 	.byte	0x00, 0xf0, 0x11, 0x00


	//----- nvinfo : EIATTR_KPARAM_INFO
	.align		4
.L_11:
        /*0028*/ 	.byte	0x04, 0x17
        /*002a*/ 	.short	(.L_13 - .L_12)
.L_12:
        /*002c*/ 	.word	0x00000000
        /*0030*/ 	.short	0x0002
        /*0032*/ 	.short	0x0010
        /*0034*/ 	.byte	0x00, 0xf5, 0x21, 0x00


	//----- nvinfo : EIATTR_KPARAM_INFO
	.align		4
.L_13:
        /*0038*/ 	.byte	0x04, 0x17
        /*003a*/ 	.short	(.L_15 - .L_14)
.L_14:
        /*003c*/ 	.word	0x00000000
        /*0040*/ 	.short	0x0001
        /*0042*/ 	.short	0x0008
        /*0044*/ 	.byte	0x00, 0xf5, 0x21, 0x00


	//----- nvinfo : EIATTR_KPARAM_INFO
	.align		4
.L_15:
        /*0048*/ 	.byte	0x04, 0x17
        /*004a*/ 	.short	(.L_17 - .L_16)
.L_16:
        /*004c*/ 	.word	0x00000000
        /*0050*/ 	.short	0x0000
        /*0052*/ 	.short	0x0000
        /*0054*/ 	.byte	0x00, 0xf5, 0x21, 0x00


	//----- nvinfo : EIATTR_SPARSE_MMA_MASK
	.align		4
.L_17:
        /*0058*/ 	.byte	0x03, 0x50
        /*005a*/ 	.short	0x0000


	//----- nvinfo : EIATTR_MAXREG_COUNT
	.align		4
        /*005c*/ 	.byte	0x03, 0x1b
        /*005e*/ 	.short	0x00ff


	//----- nvinfo : EIATTR_MERCURY_ISA_VERSION
	.align		4
        /*0060*/ 	.byte	0x03, 0x5f
        /*0062*/ 	.short	0x0101


	//----- nvinfo : EIATTR_VRC_CTA_INIT_COUNT
	.align		4
        /*0064*/ 	.byte	0x02, 0x4a
	.zero		1
	.zero		1


	//----- nvinfo : EIATTR_EXIT_INSTR_OFFSETS
	.align		4
        /*0068*/ 	.byte	0x04, 0x1c
        /*006a*/ 	.short	(.L_19 - .L_18)


	//   ....[0]....
.L_18:
        /*006c*/ 	.word	0x000000d0


	//   ....[1]....
        /*0070*/ 	.word	0x00000190


	//----- nvinfo : EIATTR_CBANK_PARAM_SIZE
	.align		4
.L_19:
        /*0074*/ 	.byte	0x03, 0x19
        /*0076*/ 	.short	0x0020


	//----- nvinfo : EIATTR_PARAM_CBANK
	.align		4
        /*0078*/ 	.byte	0x04, 0x0a
        /*007a*/ 	.short	(.L_21 - .L_20)
	.align		4
.L_20:
        /*007c*/ 	.word	index@(.nv.constant0._Z10add_matrixPfS_S_ii)
        /*0080*/ 	.short	0x0380
        /*0082*/ 	.short	0x0020


	//----- nvinfo : EIATTR_SW_WAR
	.align		4
.L_21:
        /*0084*/ 	.byte	0x04, 0x36
        /*0086*/ 	.short	(.L_23 - .L_22)
.L_22:
        /*0088*/ 	.word	0x00000008
.L_23:


//--------------------- .nv.callgraph             --------------------------
	.section	.nv.callgraph,"",@"SHT_CUDA_CALLGRAPH"
	.align	4
	.sectionentsize	8
	.align		4
        /*0000*/ 	.word	0x00000000
	.align		4
        /*0004*/ 	.word	0xffffffff
	.align		4
        /*0008*/ 	.word	0x00000000
	.align		4
        /*000c*/ 	.word	0xfffffffe
	.align		4
        /*0010*/ 	.word	0x00000000
	.align		4
        /*0014*/ 	.word	0xfffffffd
	.align		4
        /*0018*/ 	.word	0x00000000
	.align		4
        /*001c*/ 	.word	0xfffffffc


//--------------------- .text._Z10add_matrixPfS_S_ii --------------------------
	.section	.text._Z10add_matrixPfS_S_ii,"ax",@progbits
	.align	128
        .global         _Z10add_matrixPfS_S_ii
        .type           _Z10add_matrixPfS_S_ii,@function
        .size           _Z10add_matrixPfS_S_ii,(.L_x_1 - _Z10add_matrixPfS_S_ii)
        .other          _Z10add_matrixPfS_S_ii,@"STO_CUDA_ENTRY STV_DEFAULT"
_Z10add_matrixPfS_S_ii:
.text._Z10add_matrixPfS_S_ii:
[----:B------:R-:W-:Y:S01]  /*0000*/  LDC R1, c[0x0][0x37c] ;  /* 0x0000df00ff017b82 */ /* 0x000fe20000000800 */
[----:B------:R-:W0:Y:S01]  /*0010*/  S2R R3, SR_TID.Y ;  /* 0x0000000000037919 */ /* 0x000e220000002200 */
[----:B------:R-:W1:Y:S06]  /*0020*/  LDCU UR5, c[0x0][0x360] ;  /* 0x00006c00ff0577ac */ /* 0x000e6c0008000800 */
[----:B------:R-:W0:Y:S01]  /*0030*/  S2UR UR6, SR_CTAID.Y ;  /* 0x00000000000679c3 */ /* 0x000e220000002600 */
[----:B------:R-:W1:Y:S07]  /*0040*/  S2R R9, SR_TID.X ;  /* 0x0000000000097919 */ /* 0x000e6e0000002100 */
[----:B------:R-:W0:Y:S08]  /*0050*/  LDC R0, c[0x0][0x364] ;  /* 0x0000d900ff007b82 */ /* 0x000e300000000800 */
[----:B------:R-:W2:Y:S08]  /*0060*/  S2UR UR4, SR_CTAID.X ;  /* 0x00000000000479c3 */ /* 0x000eb00000002500 */
[----:B------:R-:W2:Y:S01]  /*0070*/  LDC.64 R4, c[0x0][0x398] ;  /* 0x0000e600ff047b82 */ /* 0x000ea20000000a00 */
[----:B0-----:R-:W-:-:S04]  /*0080*/  IMAD R0, R0, UR6, R3 ;  /* 0x0000000600007c24 */ /* 0x001fc8000f8e0203 */
[----:B--2---:R-:W-:Y:S02]  /*0090*/  IMAD R0, R0, R5, UR4 ;  /* 0x0000000400007e24 */ /* 0x004fe4000f8e0205 */
[----:B------:R-:W-:Y:S02]  /*00a0*/  IMAD R2, R4, R4, RZ ;  /* 0x0000000404027224 */ /* 0x000fe400078e02ff */
[----:B-1----:R-:W-:-:S05]  /*00b0*/  IMAD R9, R0, UR5, R9 ;  /* 0x0000000500097c24 */ /* 0x002fca000f8e0209 */
[----:B------:R-:W-:-:S13]  /*00c0*/  ISETP.GE.AND P0, PT, R9, R2, PT ;  /* 0x000000020900720c */ /* 0x000fda0003f06270 */
[----:B------:R-:W-:Y:S05]  /*00d0*/  @P0 EXIT ;  /* 0x000000000000094d */ /* 0x000fea0003800000 */
[----:B------:R-:W0:Y:S01]  /*00e0*/  LDC.64 R2, c[0x0][0x380] ;  /* 0x0000e000ff027b82 */ /* 0x000e220000000a00 */
[----:B------:R-:W1:Y:S07]  /*00f0*/  LDCU.64 UR4, c[0x0][0x358] ;  /* 0x00006b00ff0477ac */ /* 0x000e6e0008000a00 */
[----:B------:R-:W2:Y:S08]  /*0100*/  LDC.64 R4, c[0x0][0x388] ;  /* 0x0000e200ff047b82 */ /* 0x000eb00000000a00 */
[----:B------:R-:W3:Y:S01]  /*0110*/  LDC.64 R6, c[0x0][0x390] ;  /* 0x0000e400ff067b82 */ /* 0x000ee20000000a00 */
[----:B0-----:R-:W-:-:S06]  /*0120*/  IMAD.WIDE R2, R9, 0x4, R2 ;  /* 0x0000000409027825 */ /* 0x001fcc00078e0202 */
[----:B-1----:R-:W4:Y:S01]  /*0130*/  LDG.E R2, desc[UR4][R2.64] ;  /* 0x0000000402027981 */ /* 0x002f22000c1e1900 */
[----:B--2---:R-:W-:-:S06]  /*0140*/  IMAD.WIDE R4, R9, 0x4, R4 ;  /* 0x0000000409047825 */ /* 0x004fcc00078e0204 */
[----:B------:R-:W4:Y:S01]  /*0150*/  LDG.E R5, desc[UR4][R4.64] ;  /* 0x0000000404057981 */ /* 0x000f22000c1e1900 */
[----:B---3--:R-:W-:-:S04]  /*0160*/  IMAD.WIDE R6, R9, 0x4, R6 ;  /* 0x0000000409067825 */ /* 0x008fc800078e0206 */
[----:B----4-:R-:W-:-:S05]  /*0170*/  FADD R9, R2, R5 ;  /* 0x0000000502097221 */ /* 0x010fca0000000000 */
[----:B------:R-:W-:Y:S01]  /*0180*/  STG.E desc[UR4][R6.64], R9 ;  /* 0x0000000906007986 */ /* 0x000fe2000c101904 */
[----:B------:R-:W-:Y:S05]  /*0190*/  EXIT ;  /* 0x000000000000794d */ /* 0x000fea0003800000 */
.L_x_0:
[----:B------:R-:W-:-:S00]  /*01a0*/  BRA `(.L_x_0) ;  /* 0xfffffffc00fc7947 */ /* 0x000fc0000383ffff */
[----:B------:R-:W-:-:S00]  /*01b0*/  NOP ;  /* 0x0000000000007918 */ /* 0x000fc00000000000 */
        /* <DEDUP_REMOVED lines=12> */
.L_x_1:


//--------------------- .nv.shared.reserved.0     --------------------------
	.section	.nv.shared.reserved.0,"aw",@nobits
	.weak		__nv_reservedSMEM_offset_0_alias
	.size		__nv_reservedSMEM_offset_0_alias, 0, 64
	.other		__nv_reservedSMEM_offset_0_alias,@"STO_CUDA_RESERVED_SHARED STV_DEFAULT"
__nv_reservedSMEM_offset_0_alias:
	.zero		0
	.zero		64


//--------------------- .nv.constant0._Z10add_matrixPfS_S_ii --------------------------
	.section	.nv.constant0._Z10add_matrixPfS_S_ii,"a",@progbits
	.sectionflags	@""
	.align	4
.nv.constant0._Z10add_matrixPfS_S_ii:
	.zero		928


//--------------------- SYMBOLS --------------------------

	.type		.nv.reservedSmem.offset0,@object
	.size		.nv.reservedSmem.offset0,0x4
